//
// Generated by NVIDIA NVVM Compiler
//
// Compiler Build ID: CL-36424714
// Cuda compilation tools, release 13.0, V13.0.88
// Based on NVVM 20.0.0
//

.version 9.0
.target sm_100
.address_size 64

	// .globl	_Z9vectorAddPKdS0_Pdi
.extern .func  (.param .b32 func_retval0) vprintf
(
	.param .b64 vprintf_param_0,
	.param .b64 vprintf_param_1
)
;
.global .align 1 .b8 $str[8] = {10, 97, 113, 117, 105, 50, 10};

.visible .entry _Z9vectorAddPKdS0_Pdi(
	.param .u64 .ptr .align 1 _Z9vectorAddPKdS0_Pdi_param_0,
	.param .u64 .ptr .align 1 _Z9vectorAddPKdS0_Pdi_param_1,
	.param .u64 .ptr .align 1 _Z9vectorAddPKdS0_Pdi_param_2,
	.param .u32 _Z9vectorAddPKdS0_Pdi_param_3
)
{
	.reg .pred 	%p<2>;
	.reg .b32 	%r<8>;
	.reg .b64 	%rd<13>;
	.reg .b64 	%fd<4>;

	ld.param.u64 	%rd1, [_Z9vectorAddPKdS0_Pdi_param_0];
	ld.param.u64 	%rd2, [_Z9vectorAddPKdS0_Pdi_param_1];
	ld.param.u64 	%rd3, [_Z9vectorAddPKdS0_Pdi_param_2];
	ld.param.u32 	%r2, [_Z9vectorAddPKdS0_Pdi_param_3];
	mov.u64 	%rd4, $str;
	cvta.global.u64 	%rd5, %rd4;
	{ // callseq 0, 0
	.param .b64 param0;
	st.param.b64 	[param0], %rd5;
	.param .b64 param1;
	st.param.b64 	[param1], 0;
	.param .b32 retval0;
	call.uni (retval0), 
	vprintf, 
	(
	param0, 
	param1
	);
	ld.param.b32 	%r3, [retval0];
	} // callseq 0
	mov.u32 	%r5, %ctaid.x;
	mov.u32 	%r6, %ntid.x;
	mov.u32 	%r7, %tid.x;
	mad.lo.s32 	%r1, %r5, %r6, %r7;
	setp.ge.s32 	%p1, %r1, %r2;
	@%p1 bra 	$L__BB0_2;
	cvta.to.global.u64 	%rd6, %rd1;
	cvta.to.global.u64 	%rd7, %rd2;
	cvta.to.global.u64 	%rd8, %rd3;
	mul.wide.s32 	%rd9, %r1, 8;
	add.s64 	%rd10, %rd6, %rd9;
	ld.global.f64 	%fd1, [%rd10];
	add.s64 	%rd11, %rd7, %rd9;
	ld.global.f64 	%fd2, [%rd11];
	add.f64 	%fd3, %fd1, %fd2;
	add.s64 	%rd12, %rd8, %rd9;
	st.global.f64 	[%rd12], %fd3;
$L__BB0_2:
	ret;

}


// ===== COMPILED SASS (sm_100) =====

	.target	sm_100

	.elftype	@"ET_EXEC"


//--------------------- .note.nv.tkinfo           --------------------------
	.section	.note.nv.tkinfo,"",@"SHT_NOTE"
	.sectionflags	@"SHF_NOTE_NV_TKINFO"
	.tkinfo
        /*0018*/ 	.word	0x00000002
        /*0030*/ 	.string	""
        /*0030*/ 	.string	"ptxas"
        /*0030*/ 	.string	"Cuda compilation tools, release 13.0, V13.0.88"
        /*0030*/ 	.string	"Build cuda_13.0.r13.0/compiler.36424714_0"
        /*0030*/ 	.string	"-arch sm_100 -m 64 "



//--------------------- .note.nv.cuinfo           --------------------------
	.section	.note.nv.cuinfo,"",@"SHT_NOTE"
	.sectionflags	@"SHF_NOTE_NV_CUINFO"
        /*0018*/ 	.short	0x0002
        /*001a*/ 	.short	0x0064
        /*001c*/ 	.short	0x0082
	.zero		2


//--------------------- .nv.info                  --------------------------
	.section	.nv.info,"",@"SHT_CUDA_INFO"
	.align	4


	//----- nvinfo : EIATTR_REGCOUNT
	.align		4
        /*0000*/ 	.byte	0x04, 0x2f
        /*0002*/ 	.short	(.L_2 - .L_1)
	.align		4
.L_1:
        /*0004*/ 	.word	index@(_Z9vectorAddPKdS0_Pdi)
        /*0008*/ 	.word	0x00000018


	//----- nvinfo : EIATTR_FRAME_SIZE
	.align		4
.L_2:
        /*000c*/ 	.byte	0x04, 0x11
        /*000e*/ 	.short	(.L_4 - .L_3)
	.align		4
.L_3:
        /*0010*/ 	.word	index@(_Z9vectorAddPKdS0_Pdi)
        /*0014*/ 	.word	0x00000000


	//----- nvinfo : EIATTR_MIN_STACK_SIZE
	.align		4
.L_4:
        /*0018*/ 	.byte	0x04, 0x12
        /*001a*/ 	.short	(.L_6 - .L_5)
	.align		4
.L_5:
        /*001c*/ 	.word	index@(_Z9vectorAddPKdS0_Pdi)
        /*0020*/ 	.word	0x00000000
.L_6:


//--------------------- .nv.compat                --------------------------
	.section	.nv.compat,"",@"SHT_CUDA_COMPAT_INFO"
	.align	4
        /*0000*/ 	.byte	0x02, 0x09, 0x00, 0x00, 0x02, 0x02, 0x01, 0x00, 0x02, 0x05, 0x05, 0x00, 0x03, 0x07, 0x01, 0x01
        /*0010*/ 	.byte	0x02, 0x03, 0x00, 0x00, 0x02, 0x06, 0x01, 0x00, 0x04, 0x0b, 0x08, 0x00, 0x01, 0x00, 0x00, 0x00
        /*0020*/ 	.byte	0x00, 0x00, 0x00, 0x00


//--------------------- .nv.info._Z9vectorAddPKdS0_Pdi --------------------------
	.section	.nv.info._Z9vectorAddPKdS0_Pdi,"",@"SHT_CUDA_INFO"
	.sectionflags	@""
	.align	4


	//----- nvinfo : EIATTR_CUDA_API_VERSION
	.align		4
        /*0000*/ 	.byte	0x04, 0x37
        /*0002*/ 	.short	(.L_8 - .L_7)
.L_7:
        /*0004*/ 	.word	0x00000082


	//----- nvinfo : EIATTR_KPARAM_INFO
	.align		4
.L_8:
        /*0008*/ 	.byte	0x04, 0x17
        /*000a*/ 	.short	(.L_10 - .L_9)
.L_9:
        /*000c*/ 	.word	0x00000000
        /*0010*/ 	.short	0x0003
        /*0012*/ 	.short	0x0018
        /*0014*/ 	.byte	0x00, 0xf0, 0x11, 0x00


	//----- nvinfo : EIATTR_KPARAM_INFO
	.align		4
.L_10:
        /*0018*/ 	.byte	0x04, 0x17
        /*001a*/ 	.short	(.L_12 - .L_11)
.L_11:
        /*001c*/ 	.word	0x00000000
        /*0020*/ 	.short	0x0002
        /*0022*/ 	.short	0x0010
        /*0024*/ 	.byte	0x00, 0xf5, 0x21, 0x00


	//----- nvinfo : EIATTR_KPARAM_INFO
	.align		4
.L_12:
        /*0028*/ 	.byte	0x04, 0x17
        /*002a*/ 	.short	(.L_14 - .L_13)
.L_13:
        /*002c*/ 	.word	0x00000000
        /*0030*/ 	.short	0x0001
        /*0032*/ 	.short	0x0008
        /*0034*/ 	.byte	0x00, 0xf5, 0x21, 0x00


	//----- nvinfo : EIATTR_KPARAM_INFO
	.align		4
.L_14:
        /*0038*/ 	.byte	0x04, 0x17
        /*003a*/ 	.short	(.L_16 - .L_15)
.L_15:
        /*003c*/ 	.word	0x00000000
        /*0040*/ 	.short	0x0000
        /*0042*/ 	.short	0x0000
        /*0044*/ 	.byte	0x00, 0xf5, 0x21, 0x00


	//----- nvinfo : EIATTR_SPARSE_MMA_MASK
	.align		4
.L_16:
        /*0048*/ 	.byte	0x03, 0x50
        /*004a*/ 	.short	0x0000


	//----- nvinfo : EIATTR_MAXREG_COUNT
	.align		4
        /*004c*/ 	.byte	0x03, 0x1b
        /*004e*/ 	.short	0x00ff


	//----- nvinfo : EIATTR_EXTERNS
	.align		4
        /*0050*/ 	.byte	0x04, 0x0f
        /*0052*/ 	.short	(.L_18 - .L_17)


	//   ....[0]....
	.align		4
.L_17:
        /*0054*/ 	.word	index@(vprintf)


	//----- nvinfo : EIATTR_MERCURY_ISA_VERSION
	.align		4
.L_18:
        /*0058*/ 	.byte	0x03, 0x5f
        /*005a*/ 	.short	0x0101


	//----- nvinfo : EIATTR_VRC_CTA_INIT_COUNT
	.align		4
        /*005c*/ 	.byte	0x02, 0x4a
	.zero		1
	.zero		1


	//----- nvinfo : EIATTR_SYSCALL_OFFSETS
	.align		4
        /*0060*/ 	.byte	0x04, 0x46
        /*0062*/ 	.short	(.L_20 - .L_19)


	//   ....[0]....
.L_19:
        /*0064*/ 	.word	0x00000080


	//----- nvinfo : EIATTR_EXIT_INSTR_OFFSETS
	.align		4
.L_20:
        /*0068*/ 	.byte	0x04, 0x1c
        /*006a*/ 	.short	(.L_22 - .L_21)


	//   ....[0]....
.L_21:
        /*006c*/ 	.word	0x000000f0


	//   ....[1]....
        /*0070*/ 	.word	0x000001b0


	//----- nvinfo : EIATTR_CRS_STACK_SIZE
	.align		4
.L_22:
        /*0074*/ 	.byte	0x04, 0x1e
        /*0076*/ 	.short	(.L_24 - .L_23)
.L_23:
        /*0078*/ 	.word	0x00000000


	//----- nvinfo : EIATTR_CBANK_PARAM_SIZE
	.align		4
.L_24:
        /*007c*/ 	.byte	0x03, 0x19
        /*007e*/ 	.short	0x001c


	//----- nvinfo : EIATTR_PARAM_CBANK
	.align		4
        /*0080*/ 	.byte	0x04, 0x0a
        /*0082*/ 	.short	(.L_26 - .L_25)
	.align		4
.L_25:
        /*0084*/ 	.word	index@(.nv.constant0._Z9vectorAddPKdS0_Pdi)
        /*0088*/ 	.short	0x0380
        /*008a*/ 	.short	0x001c


	//----- nvinfo : EIATTR_SW_WAR
	.align		4
.L_26:
        /*008c*/ 	.byte	0x04, 0x36
        /*008e*/ 	.short	(.L_28 - .L_27)
.L_27:
        /*0090*/ 	.word	0x00000008
.L_28:


//--------------------- .nv.callgraph             --------------------------
	.section	.nv.callgraph,"",@"SHT_CUDA_CALLGRAPH"
	.align	4
	.sectionentsize	8
	.align		4
        /*0000*/ 	.word	0x00000000
	.align		4
        /*0004*/ 	.word	0xffffffff
	.align		4
        /*0008*/ 	.word	index@(_Z9vectorAddPKdS0_Pdi)
	.align		4
        /*000c*/ 	.word	index@(vprintf)
	.align		4
        /*0010*/ 	.word	0x00000000
	.align		4
        /*0014*/ 	.word	0xfffffffe
	.align		4
        /*0018*/ 	.word	0x00000000
	.align		4
        /*001c*/ 	.word	0xfffffffd
	.align		4
        /*0020*/ 	.word	0x00000000
	.align		4
        /*0024*/ 	.word	0xfffffffc


//--------------------- .nv.constant4             --------------------------
	.section	.nv.constant4,"a",@progbits
	.align	8
	.align		8
.nv.constant4:
        /*0000*/ 	.dword	vprintf
	.align		8
        /*0008*/ 	.dword	$str


//--------------------- .text._Z9vectorAddPKdS0_Pdi --------------------------
	.section	.text._Z9vectorAddPKdS0_Pdi,"ax",@progbits
	.align	128
        .global         _Z9vectorAddPKdS0_Pdi
        .type           _Z9vectorAddPKdS0_Pdi,@function
        .size           _Z9vectorAddPKdS0_Pdi,(.L_x_2 - _Z9vectorAddPKdS0_Pdi)
        .other          _Z9vectorAddPKdS0_Pdi,@"STO_CUDA_ENTRY STV_DEFAULT"
_Z9vectorAddPKdS0_Pdi:
.text._Z9vectorAddPKdS0_Pdi:
[----:B------:R-:W0:Y:S01]  /*0000*/  LDC R1, c[0x0][0x37c] ;  /* 0x0000df00ff017b82 */ /* 0x000e220000000800 */
[----:B------:R-:W-:Y:S01]  /*0010*/  MOV R0, 0x0 ;  /* 0x0000000000007802 */ /* 0x000fe20000000f00 */
[----:B------:R-:W1:Y:S01]  /*0020*/  LDCU.64 UR4, c[0x4][0x8] ;  /* 0x01000100ff0477ac */ /* 0x000e620008000a00 */
[----:B------:R-:W-:-:S05]  /*0030*/  CS2R R6, SRZ ;  /* 0x0000000000067805 */ /* 0x000fca000001ff00 */
[----:B------:R2:W3:Y:S01]  /*0040*/  LDC.64 R2, c[0x4][R0] ;  /* 0x0100000000027b82 */ /* 0x0004e20000000a00 */
[----:B-1----:R-:W-:Y:S02]  /*0050*/  MOV R4, UR4 ;  /* 0x0000000400047c02 */ /* 0x002fe40008000f00 */
[----:B--2---:R-:W-:-:S07]  /*0060*/  MOV R5, UR5 ;  /* 0x0000000500057c02 */ /* 0x004fce0008000f00 */
[----:B------:R-:W-:-:S07]  /*0070*/  LEPC R20, `(.L_x_0) ;  /* 0x000000001014794e */ /* 0x000fce0000000000 */
[----:B0--3--:R-:W-:Y:S05]  /*0080*/  CALL.ABS.NOINC R2 ;  /* 0x0000000002007343 */ /* 0x009fea0003c00000 */
.L_x_0:
[----:B------:R-:W0:Y:S01]  /*0090*/  S2R R0, SR_TID.X ;  /* 0x0000000000007919 */ /* 0x000e220000002100 */
[----:B------:R-:W0:Y:S01]  /*00a0*/  S2UR UR4, SR_CTAID.X ;  /* 0x00000000000479c3 */ /* 0x000e220000002500 */
[----:B------:R-:W1:Y:S07]  /*00b0*/  LDCU UR5, c[0x0][0x398] ;  /* 0x00007300ff0577ac */ /* 0x000e6e0008000800 */
[----:B------:R-:W0:Y:S02]  /*00c0*/  LDC R11, c[0x0][0x360] ;  /* 0x0000d800ff0b7b82 */ /* 0x000e240000000800 */
[----:B0-----:R-:W-:-:S05]  /*00d0*/  IMAD R11, R11, UR4, R0 ;  /* 0x000000040b0b7c24 */ /* 0x001fca000f8e0200 */
[----:B-1----:R-:W-:-:S13]  /*00e0*/  ISETP.GE.AND P0, PT, R11, UR5, PT ;  /* 0x000000050b007c0c */ /* 0x002fda000bf06270 */
[----:B------:R-:W-:Y:S05]  /*00f0*/  @P0 EXIT ;  /* 0x000000000000094d */ /* 0x000fea0003800000 */
[----:B------:R-:W0:Y:S01]  /*0100*/  LDC.64 R2, c[0x0][0x380] ;  /* 0x0000e000ff027b82 */ /* 0x000e220000000a00 */
[----:B------:R-:W1:Y:S07]  /*0110*/  LDCU.64 UR4, c[0x0][0x358] ;  /* 0x00006b00ff0477ac */ /* 0x000e6e0008000a00 */
[----:B------:R-:W2:Y:S08]  /*0120*/  LDC.64 R4, c[0x0][0x388] ;  /* 0x0000e200ff047b82 */ /* 0x000eb00000000a00 */
[----:B------:R-:W3:Y:S01]  /*0130*/  LDC.64 R8, c[0x0][0x390] ;  /* 0x0000e400ff087b82 */ /* 0x000ee20000000a00 */
[----:B0-----:R-:W-:-:S06]  /*0140*/  IMAD.WIDE R2, R11, 0x8, R2 ;  /* 0x000000080b027825 */ /* 0x001fcc00078e0202 */
[----:B-1----:R-:W4:Y:S01]  /*0150*/  LDG.E.64 R2, desc[UR4][R2.64] ;  /* 0x0000000402027981 */ /* 0x002f22000c1e1b00 */
[----:B--2---:R-:W-:-:S06]  /*0160*/  IMAD.WIDE R4, R11, 0x8, R4 ;  /* 0x000000080b047825 */ /* 0x004fcc00078e0204 */
[----:B------:R-:W4:Y:S01]  /*0170*/  LDG.E.64 R4, desc[UR4][R4.64] ;  /* 0x0000000404047981 */ /* 0x000f22000c1e1b00 */
[----:B---3--:R-:W-:Y:S01]  /*0180*/  IMAD.WIDE R8, R11, 0x8, R8 ;  /* 0x000000080b087825 */ /* 0x008fe200078e0208 */
[----:B----4-:R-:W-:-:S07]  /*0190*/  DADD R6, R2, R4 ;  /* 0x0000000002067229 */ /* 0x010fce0000000004 */
[----:B------:R-:W-:Y:S01]  /*01a0*/  STG.E.64 desc[UR4][R8.64], R6 ;  /* 0x0000000608007986 */ /* 0x000fe2000c101b04 */
[----:B------:R-:W-:Y:S05]  /*01b0*/  EXIT ;  /* 0x000000000000794d */ /* 0x000fea0003800000 */
.L_x_1:
[----:B------:R-:W-:-:S00]  /*01c0*/  BRA `(.L_x_1) ;  /* 0xfffffffc00fc7947 */ /* 0x000fc0000383ffff */
[----:B------:R-:W-:-:S00]  /*01d0*/  NOP ;  /* 0x0000000000007918 */ /* 0x000fc00000000000 */
        /* <DEDUP_REMOVED lines=10> */
.L_x_2:


//--------------------- .nv.global.init           --------------------------
	.section	.nv.global.init,"aw",@progbits
.nv.global.init:
	.type		$str,@object
	.size		$str,(.L_0 - $str)
$str:
        /*0000*/ 	.byte	0x0a, 0x61, 0x71, 0x75, 0x69, 0x32, 0x0a, 0x00
.L_0:


//--------------------- .nv.shared.reserved.0     --------------------------
	.section	.nv.shared.reserved.0,"aw",@nobits
	.weak		__nv_reservedSMEM_offset_0_alias
	.size		__nv_reservedSMEM_offset_0_alias, 0, 64
	.other		__nv_reservedSMEM_offset_0_alias,@"STO_CUDA_RESERVED_SHARED STV_DEFAULT"
__nv_reservedSMEM_offset_0_alias:
	.zero		0
	.zero		64


//--------------------- .nv.constant0._Z9vectorAddPKdS0_Pdi --------------------------
	.section	.nv.constant0._Z9vectorAddPKdS0_Pdi,"a",@progbits
	.sectionflags	@""
	.align	4
.nv.constant0._Z9vectorAddPKdS0_Pdi:
	.zero		924


//--------------------- SYMBOLS --------------------------

	.type		.nv.reservedSmem.offset0,@object
	.size		.nv.reservedSmem.offset0,0x4
	.type		vprintf,@function
